//
// Generated by NVIDIA NVVM Compiler
//
// Compiler Build ID: CL-36424714
// Cuda compilation tools, release 13.0, V13.0.88
// Based on NVVM 20.0.0
//

.version 9.0
.target sm_100
.address_size 64

	// .globl	_Z14vec_dot_kernelPdPKdS1_l
// _ZZ14vec_dot_kernelPdPKdS1_lE4smem has been demoted
// _ZZ16reduction_kernelPdPKdlE4smem has been demoted

.visible .entry _Z14vec_dot_kernelPdPKdS1_l(
	.param .u64 .ptr .align 1 _Z14vec_dot_kernelPdPKdS1_l_param_0,
	.param .u64 .ptr .align 1 _Z14vec_dot_kernelPdPKdS1_l_param_1,
	.param .u64 .ptr .align 1 _Z14vec_dot_kernelPdPKdS1_l_param_2,
	.param .u64 _Z14vec_dot_kernelPdPKdS1_l_param_3
)
{
	.reg .pred 	%p<6>;
	.reg .b32 	%r<13>;
	.reg .b64 	%rd<15>;
	.reg .b64 	%fd<8>;
	// demoted variable
	.shared .align 8 .b8 _ZZ14vec_dot_kernelPdPKdS1_lE4smem[8192];
	ld.param.u64 	%rd2, [_Z14vec_dot_kernelPdPKdS1_l_param_0];
	ld.param.u64 	%rd3, [_Z14vec_dot_kernelPdPKdS1_l_param_1];
	ld.param.u64 	%rd4, [_Z14vec_dot_kernelPdPKdS1_l_param_2];
	ld.param.u64 	%rd5, [_Z14vec_dot_kernelPdPKdS1_l_param_3];
	mov.u32 	%r1, %ctaid.x;
	mov.u32 	%r12, %ntid.x;
	mov.u32 	%r3, %tid.x;
	mad.lo.s32 	%r7, %r1, %r12, %r3;
	cvt.s64.s32 	%rd1, %r7;
	setp.le.s64 	%p1, %rd5, %rd1;
	shl.b32 	%r8, %r3, 3;
	mov.u32 	%r9, _ZZ14vec_dot_kernelPdPKdS1_lE4smem;
	add.s32 	%r4, %r9, %r8;
	@%p1 bra 	$L__BB0_2;
	cvta.to.global.u64 	%rd7, %rd3;
	cvta.to.global.u64 	%rd8, %rd4;
	shl.b64 	%rd9, %rd1, 3;
	add.s64 	%rd10, %rd7, %rd9;
	ld.global.f64 	%fd1, [%rd10];
	add.s64 	%rd11, %rd8, %rd9;
	ld.global.f64 	%fd2, [%rd11];
	mul.f64 	%fd3, %fd1, %fd2;
	st.shared.f64 	[%r4], %fd3;
	bra.uni 	$L__BB0_3;
$L__BB0_2:
	mov.b64 	%rd6, 0;
	st.shared.u64 	[%r4], %rd6;
$L__BB0_3:
	bar.sync 	0;
	setp.lt.u32 	%p2, %r12, 2;
	@%p2 bra 	$L__BB0_7;
$L__BB0_4:
	shr.u32 	%r6, %r12, 1;
	setp.ge.u32 	%p3, %r3, %r6;
	@%p3 bra 	$L__BB0_6;
	shl.b32 	%r10, %r6, 3;
	add.s32 	%r11, %r4, %r10;
	ld.shared.f64 	%fd4, [%r11];
	ld.shared.f64 	%fd5, [%r4];
	add.f64 	%fd6, %fd4, %fd5;
	st.shared.f64 	[%r4], %fd6;
$L__BB0_6:
	bar.sync 	0;
	setp.gt.u32 	%p4, %r12, 3;
	mov.u32 	%r12, %r6;
	@%p4 bra 	$L__BB0_4;
$L__BB0_7:
	setp.ne.s32 	%p5, %r3, 0;
	@%p5 bra 	$L__BB0_9;
	ld.shared.f64 	%fd7, [_ZZ14vec_dot_kernelPdPKdS1_lE4smem];
	cvta.to.global.u64 	%rd12, %rd2;
	mul.wide.u32 	%rd13, %r1, 8;
	add.s64 	%rd14, %rd12, %rd13;
	st.global.f64 	[%rd14], %fd7;
$L__BB0_9:
	ret;

}
	// .globl	_Z16reduction_kernelPdPKdl
.visible .entry _Z16reduction_kernelPdPKdl(
	.param .u64 .ptr .align 1 _Z16reduction_kernelPdPKdl_param_0,
	.param .u64 .ptr .align 1 _Z16reduction_kernelPdPKdl_param_1,
	.param .u64 _Z16reduction_kernelPdPKdl_param_2
)
{
	.reg .pred 	%p<6>;
	.reg .b32 	%r<16>;
	.reg .b64 	%rd<12>;
	.reg .b64 	%fd<6>;
	// demoted variable
	.shared .align 8 .b8 _ZZ16reduction_kernelPdPKdlE4smem[8192];
	ld.param.u64 	%rd2, [_Z16reduction_kernelPdPKdl_param_0];
	ld.param.u64 	%rd3, [_Z16reduction_kernelPdPKdl_param_1];
	ld.param.u64 	%rd4, [_Z16reduction_kernelPdPKdl_param_2];
	mov.u32 	%r1, %ctaid.x;
	mov.u32 	%r2, %ntid.x;
	mov.u32 	%r3, %tid.x;
	mad.lo.s32 	%r7, %r1, %r2, %r3;
	cvt.s64.s32 	%rd1, %r7;
	setp.le.s64 	%p1, %rd4, %rd1;
	shl.b32 	%r8, %r3, 3;
	mov.u32 	%r9, _ZZ16reduction_kernelPdPKdlE4smem;
	add.s32 	%r4, %r9, %r8;
	@%p1 bra 	$L__BB1_2;
	cvta.to.global.u64 	%rd6, %rd3;
	shl.b64 	%rd7, %rd1, 3;
	add.s64 	%rd8, %rd6, %rd7;
	ld.global.f64 	%fd1, [%rd8];
	st.shared.f64 	[%r4], %fd1;
	bra.uni 	$L__BB1_3;
$L__BB1_2:
	mov.b64 	%rd5, 0;
	st.shared.u64 	[%r4], %rd5;
$L__BB1_3:
	bar.sync 	0;
	setp.lt.u32 	%p2, %r2, 2;
	@%p2 bra 	$L__BB1_8;
	mov.b32 	%r15, 1;
$L__BB1_5:
	shl.b32 	%r6, %r15, 1;
	add.s32 	%r11, %r6, -1;
	and.b32  	%r12, %r11, %r3;
	setp.ne.s32 	%p3, %r12, 0;
	@%p3 bra 	$L__BB1_7;
	shl.b32 	%r13, %r15, 3;
	add.s32 	%r14, %r4, %r13;
	ld.shared.f64 	%fd2, [%r14];
	ld.shared.f64 	%fd3, [%r4];
	add.f64 	%fd4, %fd2, %fd3;
	st.shared.f64 	[%r4], %fd4;
$L__BB1_7:
	bar.sync 	0;
	setp.lt.u32 	%p4, %r6, %r2;
	mov.u32 	%r15, %r6;
	@%p4 bra 	$L__BB1_5;
$L__BB1_8:
	setp.ne.s32 	%p5, %r3, 0;
	@%p5 bra 	$L__BB1_10;
	ld.shared.f64 	%fd5, [_ZZ16reduction_kernelPdPKdlE4smem];
	cvta.to.global.u64 	%rd9, %rd2;
	mul.wide.u32 	%rd10, %r1, 8;
	add.s64 	%rd11, %rd9, %rd10;
	st.global.f64 	[%rd11], %fd5;
$L__BB1_10:
	ret;

}


// ===== COMPILED SASS (sm_100) =====

	.target	sm_100

	.elftype	@"ET_EXEC"


//--------------------- .note.nv.tkinfo           --------------------------
	.section	.note.nv.tkinfo,"",@"SHT_NOTE"
	.sectionflags	@"SHF_NOTE_NV_TKINFO"
	.tkinfo
        /*0018*/ 	.word	0x00000002
        /*0030*/ 	.string	""
        /*0030*/ 	.string	"ptxas"
        /*0030*/ 	.string	"Cuda compilation tools, release 13.0, V13.0.88"
        /*0030*/ 	.string	"Build cuda_13.0.r13.0/compiler.36424714_0"
        /*0030*/ 	.string	"-arch sm_100 -m 64 "



//--------------------- .note.nv.cuinfo           --------------------------
	.section	.note.nv.cuinfo,"",@"SHT_NOTE"
	.sectionflags	@"SHF_NOTE_NV_CUINFO"
        /*0018*/ 	.short	0x0002
        /*001a*/ 	.short	0x0064
        /*001c*/ 	.short	0x0082
	.zero		2


//--------------------- .nv.info                  --------------------------
	.section	.nv.info,"",@"SHT_CUDA_INFO"
	.align	4


	//----- nvinfo : EIATTR_REGCOUNT
	.align		4
        /*0000*/ 	.byte	0x04, 0x2f
        /*0002*/ 	.short	(.L_1 - .L_0)
	.align		4
.L_0:
        /*0004*/ 	.word	index@(_Z14vec_dot_kernelPdPKdS1_l)
        /*0008*/ 	.word	0x0000000e


	//----- nvinfo : EIATTR_FRAME_SIZE
	.align		4
.L_1:
        /*000c*/ 	.byte	0x04, 0x11
        /*000e*/ 	.short	(.L_3 - .L_2)
	.align		4
.L_2:
        /*0010*/ 	.word	index@(_Z14vec_dot_kernelPdPKdS1_l)
        /*0014*/ 	.word	0x00000000


	//----- nvinfo : EIATTR_REGCOUNT
	.align		4
.L_3:
        /*0018*/ 	.byte	0x04, 0x2f
        /*001a*/ 	.short	(.L_5 - .L_4)
	.align		4
.L_4:
        /*001c*/ 	.word	index@(_Z16reduction_kernelPdPKdl)
        /*0020*/ 	.word	0x0000000d


	//----- nvinfo : EIATTR_FRAME_SIZE
	.align		4
.L_5:
        /*0024*/ 	.byte	0x04, 0x11
        /*0026*/ 	.short	(.L_7 - .L_6)
	.align		4
.L_6:
        /*0028*/ 	.word	index@(_Z16reduction_kernelPdPKdl)
        /*002c*/ 	.word	0x00000000


	//----- nvinfo : EIATTR_MIN_STACK_SIZE
	.align		4
.L_7:
        /*0030*/ 	.byte	0x04, 0x12
        /*0032*/ 	.short	(.L_9 - .L_8)
	.align		4
.L_8:
        /*0034*/ 	.word	index@(_Z16reduction_kernelPdPKdl)
        /*0038*/ 	.word	0x00000000


	//----- nvinfo : EIATTR_MIN_STACK_SIZE
	.align		4
.L_9:
        /*003c*/ 	.byte	0x04, 0x12
        /*003e*/ 	.short	(.L_11 - .L_10)
	.align		4
.L_10:
        /*0040*/ 	.word	index@(_Z14vec_dot_kernelPdPKdS1_l)
        /*0044*/ 	.word	0x00000000
.L_11:


//--------------------- .nv.compat                --------------------------
	.section	.nv.compat,"",@"SHT_CUDA_COMPAT_INFO"
	.align	4
        /*0000*/ 	.byte	0x02, 0x09, 0x00, 0x00, 0x02, 0x02, 0x01, 0x00, 0x02, 0x05, 0x05, 0x00, 0x03, 0x07, 0x01, 0x01
        /*0010*/ 	.byte	0x02, 0x03, 0x00, 0x00, 0x02, 0x06, 0x01, 0x00, 0x04, 0x0b, 0x08, 0x00, 0x01, 0x00, 0x00, 0x00
        /*0020*/ 	.byte	0x00, 0x00, 0x00, 0x00


//--------------------- .nv.info._Z16reduction_kernelPdPKdl --------------------------
	.section	.nv.info._Z16reduction_kernelPdPKdl,"",@"SHT_CUDA_INFO"
	.sectionflags	@""
	.align	4


	//----- nvinfo : EIATTR_CUDA_API_VERSION
	.align		4
        /*0000*/ 	.byte	0x04, 0x37
        /*0002*/ 	.short	(.L_13 - .L_12)
.L_12:
        /*0004*/ 	.word	0x00000082


	//----- nvinfo : EIATTR_KPARAM_INFO
	.align		4
.L_13:
        /*0008*/ 	.byte	0x04, 0x17
        /*000a*/ 	.short	(.L_15 - .L_14)
.L_14:
        /*000c*/ 	.word	0x00000000
        /*0010*/ 	.short	0x0002
        /*0012*/ 	.short	0x0010
        /*0014*/ 	.byte	0x00, 0xf0, 0x21, 0x00


	//----- nvinfo : EIATTR_KPARAM_INFO
	.align		4
.L_15:
        /*0018*/ 	.byte	0x04, 0x17
        /*001a*/ 	.short	(.L_17 - .L_16)
.L_16:
        /*001c*/ 	.word	0x00000000
        /*0020*/ 	.short	0x0001
        /*0022*/ 	.short	0x0008
        /*0024*/ 	.byte	0x00, 0xf5, 0x21, 0x00


	//----- nvinfo : EIATTR_KPARAM_INFO
	.align		4
.L_17:
        /*0028*/ 	.byte	0x04, 0x17
        /*002a*/ 	.short	(.L_19 - .L_18)
.L_18:
        /*002c*/ 	.word	0x00000000
        /*0030*/ 	.short	0x0000
        /*0032*/ 	.short	0x0000
        /*0034*/ 	.byte	0x00, 0xf5, 0x21, 0x00


	//----- nvinfo : EIATTR_SPARSE_MMA_MASK
	.align		4
.L_19:
        /*0038*/ 	.byte	0x03, 0x50
        /*003a*/ 	.short	0x0000


	//----- nvinfo : EIATTR_MAXREG_COUNT
	.align		4
        /*003c*/ 	.byte	0x03, 0x1b
        /*003e*/ 	.short	0x00ff


	//----- nvinfo : EIATTR_NUM_BARRIERS
	.align		4
        /*0040*/ 	.byte	0x02, 0x4c
        /*0042*/ 	.byte	0x01
	.zero		1


	//----- nvinfo : EIATTR_MERCURY_ISA_VERSION
	.align		4
        /*0044*/ 	.byte	0x03, 0x5f
        /*0046*/ 	.short	0x0101


	//----- nvinfo : EIATTR_VRC_CTA_INIT_COUNT
	.align		4
        /*0048*/ 	.byte	0x02, 0x4a
	.zero		1
	.zero		1


	//----- nvinfo : EIATTR_EXIT_INSTR_OFFSETS
	.align		4
        /*004c*/ 	.byte	0x04, 0x1c
        /*004e*/ 	.short	(.L_21 - .L_20)


	//   ....[0]....
.L_20:
        /*0050*/ 	.word	0x00000250


	//   ....[1]....
        /*0054*/ 	.word	0x000002d0


	//----- nvinfo : EIATTR_CBANK_PARAM_SIZE
	.align		4
.L_21:
        /*0058*/ 	.byte	0x03, 0x19
        /*005a*/ 	.short	0x0018


	//----- nvinfo : EIATTR_PARAM_CBANK
	.align		4
        /*005c*/ 	.byte	0x04, 0x0a
        /*005e*/ 	.short	(.L_23 - .L_22)
	.align		4
.L_22:
        /*0060*/ 	.word	index@(.nv.constant0._Z16reduction_kernelPdPKdl)
        /*0064*/ 	.short	0x0380
        /*0066*/ 	.short	0x0018


	//----- nvinfo : EIATTR_SW_WAR
	.align		4
.L_23:
        /*0068*/ 	.byte	0x04, 0x36
        /*006a*/ 	.short	(.L_25 - .L_24)
.L_24:
        /*006c*/ 	.word	0x00000008
.L_25:


//--------------------- .nv.info._Z14vec_dot_kernelPdPKdS1_l --------------------------
	.section	.nv.info._Z14vec_dot_kernelPdPKdS1_l,"",@"SHT_CUDA_INFO"
	.sectionflags	@""
	.align	4


	//----- nvinfo : EIATTR_CUDA_API_VERSION
	.align		4
        /*0000*/ 	.byte	0x04, 0x37
        /*0002*/ 	.short	(.L_27 - .L_26)
.L_26:
        /*0004*/ 	.word	0x00000082


	//----- nvinfo : EIATTR_KPARAM_INFO
	.align		4
.L_27:
        /*0008*/ 	.byte	0x04, 0x17
        /*000a*/ 	.short	(.L_29 - .L_28)
.L_28:
        /*000c*/ 	.word	0x00000000
        /*0010*/ 	.short	0x0003
        /*0012*/ 	.short	0x0018
        /*0014*/ 	.byte	0x00, 0xf0, 0x21, 0x00


	//----- nvinfo : EIATTR_KPARAM_INFO
	.align		4
.L_29:
        /*0018*/ 	.byte	0x04, 0x17
        /*001a*/ 	.short	(.L_31 - .L_30)
.L_30:
        /*001c*/ 	.word	0x00000000
        /*0020*/ 	.short	0x0002
        /*0022*/ 	.short	0x0010
        /*0024*/ 	.byte	0x00, 0xf5, 0x21, 0x00


	//----- nvinfo : EIATTR_KPARAM_INFO
	.align		4
.L_31:
        /*0028*/ 	.byte	0x04, 0x17
        /*002a*/ 	.short	(.L_33 - .L_32)
.L_32:
        /*002c*/ 	.word	0x00000000
        /*0030*/ 	.short	0x0001
        /*0032*/ 	.short	0x0008
        /*0034*/ 	.byte	0x00, 0xf5, 0x21, 0x00


	//----- nvinfo : EIATTR_KPARAM_INFO
	.align		4
.L_33:
        /*0038*/ 	.byte	0x04, 0x17
        /*003a*/ 	.short	(.L_35 - .L_34)
.L_34:
        /*003c*/ 	.word	0x00000000
        /*0040*/ 	.short	0x0000
        /*0042*/ 	.short	0x0000
        /*0044*/ 	.byte	0x00, 0xf5, 0x21, 0x00


	//----- nvinfo : EIATTR_SPARSE_MMA_MASK
	.align		4
.L_35:
        /*0048*/ 	.byte	0x03, 0x50
        /*004a*/ 	.short	0x0000


	//----- nvinfo : EIATTR_MAXREG_COUNT
	.align		4
        /*004c*/ 	.byte	0x03, 0x1b
        /*004e*/ 	.short	0x00ff


	//----- nvinfo : EIATTR_NUM_BARRIERS
	.align		4
        /*0050*/ 	.byte	0x02, 0x4c
        /*0052*/ 	.byte	0x01
	.zero		1


	//----- nvinfo : EIATTR_MERCURY_ISA_VERSION
	.align		4
        /*0054*/ 	.byte	0x03, 0x5f
        /*0056*/ 	.short	0x0101


	//----- nvinfo : EIATTR_VRC_CTA_INIT_COUNT
	.align		4
        /*0058*/ 	.byte	0x02, 0x4a
	.zero		1
	.zero		1


	//----- nvinfo : EIATTR_EXIT_INSTR_OFFSETS
	.align		4
        /*005c*/ 	.byte	0x04, 0x1c
        /*005e*/ 	.short	(.L_37 - .L_36)


	//   ....[0]....
.L_36:
        /*0060*/ 	.word	0x000002b0


	//   ....[1]....
        /*0064*/ 	.word	0x00000330


	//----- nvinfo : EIATTR_CBANK_PARAM_SIZE
	.align		4
.L_37:
        /*0068*/ 	.byte	0x03, 0x19
        /*006a*/ 	.short	0x0020


	//----- nvinfo : EIATTR_PARAM_CBANK
	.align		4
        /*006c*/ 	.byte	0x04, 0x0a
        /*006e*/ 	.short	(.L_39 - .L_38)
	.align		4
.L_38:
        /*0070*/ 	.word	index@(.nv.constant0._Z14vec_dot_kernelPdPKdS1_l)
        /*0074*/ 	.short	0x0380
        /*0076*/ 	.short	0x0020


	//----- nvinfo : EIATTR_SW_WAR
	.align		4
.L_39:
        /*0078*/ 	.byte	0x04, 0x36
        /*007a*/ 	.short	(.L_41 - .L_40)
.L_40:
        /*007c*/ 	.word	0x00000008
.L_41:


//--------------------- .nv.callgraph             --------------------------
	.section	.nv.callgraph,"",@"SHT_CUDA_CALLGRAPH"
	.align	4
	.sectionentsize	8
	.align		4
        /*0000*/ 	.word	0x00000000
	.align		4
        /*0004*/ 	.word	0xffffffff
	.align		4
        /*0008*/ 	.word	0x00000000
	.align		4
        /*000c*/ 	.word	0xfffffffe
	.align		4
        /*0010*/ 	.word	0x00000000
	.align		4
        /*0014*/ 	.word	0xfffffffd
	.align		4
        /*0018*/ 	.word	0x00000000
	.align		4
        /*001c*/ 	.word	0xfffffffc


//--------------------- .text._Z16reduction_kernelPdPKdl --------------------------
	.section	.text._Z16reduction_kernelPdPKdl,"ax",@progbits
	.align	128
        .global         _Z16reduction_kernelPdPKdl
        .type           _Z16reduction_kernelPdPKdl,@function
        .size           _Z16reduction_kernelPdPKdl,(.L_x_6 - _Z16reduction_kernelPdPKdl)
        .other          _Z16reduction_kernelPdPKdl,@"STO_CUDA_ENTRY STV_DEFAULT"
_Z16reduction_kernelPdPKdl:
.text._Z16reduction_kernelPdPKdl:
[----:B------:R-:W-:Y:S01]  /*0000*/  LDC R1, c[0x0][0x37c] ;  /* 0x0000df00ff017b82 */ /* 0x000fe20000000800 */
[----:B------:R-:W0:Y:S01]  /*0010*/  S2R R9, SR_CTAID.X ;  /* 0x0000000000097919 */ /* 0x000e220000002500 */
[----:B------:R-:W0:Y:S01]  /*0020*/  LDCU UR8, c[0x0][0x360] ;  /* 0x00006c00ff0877ac */ /* 0x000e220008000800 */
[----:B------:R-:W0:Y:S01]  /*0030*/  S2R R8, SR_TID.X ;  /* 0x0000000000087919 */ /* 0x000e220000002100 */
[----:B------:R-:W1:Y:S01]  /*0040*/  LDCU.64 UR4, c[0x0][0x390] ;  /* 0x00007200ff0477ac */ /* 0x000e620008000a00 */
[----:B------:R-:W2:Y:S01]  /*0050*/  LDCU.64 UR6, c[0x0][0x358] ;  /* 0x00006b00ff0677ac */ /* 0x000ea20008000a00 */
[----:B0-----:R-:W-:-:S05]  /*0060*/  IMAD R0, R9, UR8, R8 ;  /* 0x0000000809007c24 */ /* 0x001fca000f8e0208 */
[----:B-1----:R-:W-:Y:S02]  /*0070*/  ISETP.GE.U32.AND P0, PT, R0, UR4, PT ;  /* 0x0000000400007c0c */ /* 0x002fe4000bf06070 */
[----:B------:R-:W-:-:S04]  /*0080*/  SHF.R.S32.HI R3, RZ, 0x1f, R0 ;  /* 0x0000001fff037819 */ /* 0x000fc80000011400 */
[----:B------:R-:W-:-:S13]  /*0090*/  ISETP.GE.AND.EX P0, PT, R3, UR5, PT, P0 ;  /* 0x0000000503007c0c */ /* 0x000fda000bf06300 */
[----:B------:R-:W0:Y:S02]  /*00a0*/  @!P0 LDC.64 R4, c[0x0][0x388] ;  /* 0x0000e200ff048b82 */ /* 0x000e240000000a00 */
[----:B0-----:R-:W-:-:S04]  /*00b0*/  @!P0 LEA R2, P1, R0, R4, 0x3 ;  /* 0x0000000400028211 */ /* 0x001fc800078218ff */
[----:B------:R-:W-:-:S06]  /*00c0*/  @!P0 LEA.HI.X R3, R0, R5, R3, 0x3, P1 ;  /* 0x0000000500038211 */ /* 0x000fcc00008f1c03 */
[----:B--2---:R-:W2:Y:S01]  /*00d0*/  @!P0 LDG.E.64 R2, desc[UR6][R2.64] ;  /* 0x0000000602028981 */ /* 0x004ea2000c1e1b00 */
[----:B------:R-:W0:Y:S01]  /*00e0*/  S2UR UR5, SR_CgaCtaId ;  /* 0x00000000000579c3 */ /* 0x000e220000008800 */
[----:B------:R-:W-:Y:S01]  /*00f0*/  UMOV UR4, 0x400 ;  /* 0x0000040000047882 */ /* 0x000fe20000000000 */
[----:B------:R-:W-:Y:S01]  /*0100*/  UISETP.GE.U32.AND UP0, UPT, UR8, 0x2, UPT ;  /* 0x000000020800788c */ /* 0x000fe2000bf06070 */
[----:B------:R-:W-:Y:S01]  /*0110*/  ISETP.NE.AND P1, PT, R8, RZ, PT ;  /* 0x000000ff0800720c */ /* 0x000fe20003f25270 */
[----:B0-----:R-:W-:-:S06]  /*0120*/  ULEA UR4, UR5, UR4, 0x18 ;  /* 0x0000000405047291 */ /* 0x001fcc000f8ec0ff */
[----:B------:R-:W-:-:S05]  /*0130*/  LEA R7, R8, UR4, 0x3 ;  /* 0x0000000408077c11 */ /* 0x000fca000f8e18ff */
[----:B--2---:R0:W-:Y:S04]  /*0140*/  @!P0 STS.64 [R7], R2 ;  /* 0x0000000207008388 */ /* 0x0041e80000000a00 */
[----:B------:R0:W-:Y:S01]  /*0150*/  @P0 STS.64 [R7], RZ ;  /* 0x000000ff07000388 */ /* 0x0001e20000000a00 */
[----:B------:R-:W-:Y:S06]  /*0160*/  BAR.SYNC.DEFER_BLOCKING 0x0 ;  /* 0x0000000000007b1d */ /* 0x000fec0000010000 */
[----:B------:R-:W-:Y:S05]  /*0170*/  BRA.U !UP0, `(.L_x_0) ;  /* 0x0000000108347547 */ /* 0x000fea000b800000 */
[----:B------:R-:W-:-:S07]  /*0180*/  IMAD.MOV.U32 R0, RZ, RZ, 0x1 ;  /* 0x00000001ff007424 */ /* 0x000fce00078e00ff */
.L_x_1:
[----:B------:R-:W-:-:S04]  /*0190*/  IMAD.SHL.U32 R10, R0, 0x2, RZ ;  /* 0x00000002000a7824 */ /* 0x000fc800078e00ff */
[----:B0-----:R-:W-:-:S05]  /*01a0*/  VIADD R2, R10, 0xffffffff ;  /* 0xffffffff0a027836 */ /* 0x001fca0000000000 */
[----:B------:R-:W-:-:S13]  /*01b0*/  LOP3.LUT P0, RZ, R2, R8, RZ, 0xc0, !PT ;  /* 0x0000000802ff7212 */ /* 0x000fda000780c0ff */
[----:B------:R-:W-:Y:S01]  /*01c0*/  @!P0 IMAD R6, R0, 0x8, R7 ;  /* 0x0000000800068824 */ /* 0x000fe200078e0207 */
[----:B------:R-:W-:Y:S01]  /*01d0*/  @!P0 LDS.64 R4, [R7] ;  /* 0x0000000007048984 */ /* 0x000fe20000000a00 */
[----:B------:R-:W-:-:S03]  /*01e0*/  IMAD.MOV.U32 R0, RZ, RZ, R10 ;  /* 0x000000ffff007224 */ /* 0x000fc600078e000a */
[----:B------:R-:W0:Y:S02]  /*01f0*/  @!P0 LDS.64 R2, [R6] ;  /* 0x0000000006028984 */ /* 0x000e240000000a00 */
[----:B0-----:R-:W-:-:S07]  /*0200*/  @!P0 DADD R2, R2, R4 ;  /* 0x0000000002028229 */ /* 0x001fce0000000004 */
[----:B------:R1:W-:Y:S01]  /*0210*/  @!P0 STS.64 [R7], R2 ;  /* 0x0000000207008388 */ /* 0x0003e20000000a00 */
[----:B------:R-:W-:Y:S01]  /*0220*/  BAR.SYNC.DEFER_BLOCKING 0x0 ;  /* 0x0000000000007b1d */ /* 0x000fe20000010000 */
[----:B------:R-:W-:-:S13]  /*0230*/  ISETP.GE.U32.AND P0, PT, R10, UR8, PT ;  /* 0x000000080a007c0c */ /* 0x000fda000bf06070 */
[----:B-1----:R-:W-:Y:S05]  /*0240*/  @!P0 BRA `(.L_x_1) ;  /* 0xfffffffc00d08947 */ /* 0x002fea000383ffff */
.L_x_0:
[----:B------:R-:W-:Y:S05]  /*0250*/  @P1 EXIT ;  /* 0x000000000000194d */ /* 0x000fea0003800000 */
[----:B------:R-:W1:Y:S01]  /*0260*/  S2UR UR5, SR_CgaCtaId ;  /* 0x00000000000579c3 */ /* 0x000e620000008800 */
[----:B------:R-:W-:-:S07]  /*0270*/  UMOV UR4, 0x400 ;  /* 0x0000040000047882 */ /* 0x000fce0000000000 */
[----:B------:R-:W2:Y:S01]  /*0280*/  LDC.64 R4, c[0x0][0x380] ;  /* 0x0000e000ff047b82 */ /* 0x000ea20000000a00 */
[----:B-1----:R-:W-:Y:S01]  /*0290*/  ULEA UR4, UR5, UR4, 0x18 ;  /* 0x0000000405047291 */ /* 0x002fe2000f8ec0ff */
[----:B--2---:R-:W-:-:S08]  /*02a0*/  IMAD.WIDE.U32 R4, R9, 0x8, R4 ;  /* 0x0000000809047825 */ /* 0x004fd000078e0004 */
[----:B0-----:R-:W0:Y:S04]  /*02b0*/  LDS.64 R2, [UR4] ;  /* 0x00000004ff027984 */ /* 0x001e280008000a00 */
[----:B0-----:R-:W-:Y:S01]  /*02c0*/  STG.E.64 desc[UR6][R4.64], R2 ;  /* 0x0000000204007986 */ /* 0x001fe2000c101b06 */
[----:B------:R-:W-:Y:S05]  /*02d0*/  EXIT ;  /* 0x000000000000794d */ /* 0x000fea0003800000 */
.L_x_2:
[----:B------:R-:W-:-:S00]  /*02e0*/  BRA `(.L_x_2) ;  /* 0xfffffffc00fc7947 */ /* 0x000fc0000383ffff */
[----:B------:R-:W-:-:S00]  /*02f0*/  NOP ;  /* 0x0000000000007918 */ /* 0x000fc00000000000 */
        /* <DEDUP_REMOVED lines=8> */
.L_x_6:


//--------------------- .text._Z14vec_dot_kernelPdPKdS1_l --------------------------
	.section	.text._Z14vec_dot_kernelPdPKdS1_l,"ax",@progbits
	.align	128
        .global         _Z14vec_dot_kernelPdPKdS1_l
        .type           _Z14vec_dot_kernelPdPKdS1_l,@function
        .size           _Z14vec_dot_kernelPdPKdS1_l,(.L_x_7 - _Z14vec_dot_kernelPdPKdS1_l)
        .other          _Z14vec_dot_kernelPdPKdS1_l,@"STO_CUDA_ENTRY STV_DEFAULT"
_Z14vec_dot_kernelPdPKdS1_l:
.text._Z14vec_dot_kernelPdPKdS1_l:
        /* <DEDUP_REMOVED lines=10> */
[----:B------:R-:W0:Y:S01]  /*00a0*/  @!P0 LDC.64 R10, c[0x0][0x390] ;  /* 0x0000e400ff0a8b82 */ /* 0x000e220000000a00 */
[C---:B------:R-:W-:Y:S01]  /*00b0*/  @!P0 IMAD.SHL.U32 R7, R2.reuse, 0x8, RZ ;  /* 0x0000000802078824 */ /* 0x040fe200078e00ff */
[----:B------:R-:W-:-:S06]  /*00c0*/  @!P0 SHF.L.U64.HI R2, R2, 0x3, R5 ;  /* 0x0000000302028819 */ /* 0x000fcc0000010205 */
[----:B------:R-:W1:Y:S01]  /*00d0*/  @!P0 LDC.64 R8, c[0x0][0x388] ;  /* 0x0000e200ff088b82 */ /* 0x000e620000000a00 */
[C---:B0-----:R-:W-:Y:S02]  /*00e0*/  @!P0 IADD3 R6, P2, PT, R7.reuse, R10, RZ ;  /* 0x0000000a07068210 */ /* 0x041fe40007f5e0ff */
[----:B-1----:R-:W-:-:S03]  /*00f0*/  @!P0 IADD3 R8, P1, PT, R7, R8, RZ ;  /* 0x0000000807088210 */ /* 0x002fc60007f3e0ff */
[C---:B------:R-:W-:Y:S02]  /*0100*/  @!P0 IMAD.X R7, R2.reuse, 0x1, R11, P2 ;  /* 0x0000000102078824 */ /* 0x040fe400010e060b */
[----:B------:R-:W-:-:S04]  /*0110*/  @!P0 IMAD.X R9, R2, 0x1, R9, P1 ;  /* 0x0000000102098824 */ /* 0x000fc800008e0609 */
[----:B--2---:R-:W2:Y:S04]  /*0120*/  @!P0 LDG.E.64 R6, desc[UR6][R6.64] ;  /* 0x0000000606068981 */ /* 0x004ea8000c1e1b00 */
[----:B------:R-:W2:Y:S01]  /*0130*/  @!P0 LDG.E.64 R4, desc[UR6][R8.64] ;  /* 0x0000000608048981 */ /* 0x000ea2000c1e1b00 */
[----:B------:R-:W0:Y:S01]  /*0140*/  S2UR UR5, SR_CgaCtaId ;  /* 0x00000000000579c3 */ /* 0x000e220000008800 */
[----:B------:R-:W-:Y:S01]  /*0150*/  IMAD.U32 R2, RZ, RZ, UR8 ;  /* 0x00000008ff027e24 */ /* 0x000fe2000f8e00ff */
[----:B------:R-:W-:-:S04]  /*0160*/  UMOV UR4, 0x400 ;  /* 0x0000040000047882 */ /* 0x000fc80000000000 */
[----:B------:R-:W-:Y:S02]  /*0170*/  ISETP.GE.U32.AND P2, PT, R2, 0x2, PT ;  /* 0x000000020200780c */ /* 0x000fe40003f46070 */
[----:B------:R-:W-:Y:S01]  /*0180*/  ISETP.NE.AND P1, PT, R3, RZ, PT ;  /* 0x000000ff0300720c */ /* 0x000fe20003f25270 */
[----:B0-----:R-:W-:-:S06]  /*0190*/  ULEA UR4, UR5, UR4, 0x18 ;  /* 0x0000000405047291 */ /* 0x001fcc000f8ec0ff */
[----:B------:R-:W-:Y:S01]  /*01a0*/  LEA R11, R3, UR4, 0x3 ;  /* 0x00000004030b7c11 */ /* 0x000fe2000f8e18ff */
[----:B--2---:R-:W-:-:S07]  /*01b0*/  @!P0 DMUL R4, R4, R6 ;  /* 0x0000000604048228 */ /* 0x004fce0000000000 */
[----:B------:R0:W-:Y:S04]  /*01c0*/  @!P0 STS.64 [R11], R4 ;  /* 0x000000040b008388 */ /* 0x0001e80000000a00 */
[----:B------:R0:W-:Y:S01]  /*01d0*/  @P0 STS.64 [R11], RZ ;  /* 0x000000ff0b000388 */ /* 0x0001e20000000a00 */
[----:B------:R-:W-:Y:S06]  /*01e0*/  BAR.SYNC.DEFER_BLOCKING 0x0 ;  /* 0x0000000000007b1d */ /* 0x000fec0000010000 */
[----:B------:R-:W-:Y:S05]  /*01f0*/  @!P2 BRA `(.L_x_3) ;  /* 0x00000000002ca947 */ /* 0x000fea0003800000 */
.L_x_4:
[----:B------:R-:W-:-:S04]  /*0200*/  SHF.R.U32.HI R10, RZ, 0x1, R2 ;  /* 0x00000001ff0a7819 */ /* 0x000fc80000011602 */
[----:B------:R-:W-:-:S13]  /*0210*/  ISETP.GE.U32.AND P0, PT, R3, R10, PT ;  /* 0x0000000a0300720c */ /* 0x000fda0003f06070 */
[----:B------:R-:W-:Y:S01]  /*0220*/  @!P0 IMAD R8, R10, 0x8, R11 ;  /* 0x000000080a088824 */ /* 0x000fe200078e020b */
[----:B------:R-:W-:Y:S04]  /*0230*/  @!P0 LDS.64 R6, [R11] ;  /* 0x000000000b068984 */ /* 0x000fe80000000a00 */
[----:B0-----:R-:W0:Y:S02]  /*0240*/  @!P0 LDS.64 R4, [R8] ;  /* 0x0000000008048984 */ /* 0x001e240000000a00 */
[----:B0-----:R-:W-:-:S07]  /*0250*/  @!P0 DADD R4, R4, R6 ;  /* 0x0000000004048229 */ /* 0x001fce0000000006 */
[----:B------:R1:W-:Y:S01]  /*0260*/  @!P0 STS.64 [R11], R4 ;  /* 0x000000040b008388 */ /* 0x0003e20000000a00 */
[----:B------:R-:W-:Y:S01]  /*0270*/  BAR.SYNC.DEFER_BLOCKING 0x0 ;  /* 0x0000000000007b1d */ /* 0x000fe20000010000 */
[----:B------:R-:W-:Y:S01]  /*0280*/  ISETP.GT.U32.AND P0, PT, R2, 0x3, PT ;  /* 0x000000030200780c */ /* 0x000fe20003f04070 */
[----:B------:R-:W-:-:S12]  /*0290*/  IMAD.MOV.U32 R2, RZ, RZ, R10 ;  /* 0x000000ffff027224 */ /* 0x000fd800078e000a */
[----:B-1----:R-:W-:Y:S05]  /*02a0*/  @P0 BRA `(.L_x_4) ;  /* 0xfffffffc00d40947 */ /* 0x002fea000383ffff */
.L_x_3:
[----:B------:R-:W-:Y:S05]  /*02b0*/  @P1 EXIT ;  /* 0x000000000000194d */ /* 0x000fea0003800000 */
[----:B------:R-:W1:Y:S01]  /*02c0*/  S2UR UR5, SR_CgaCtaId ;  /* 0x00000000000579c3 */ /* 0x000e620000008800 */
[----:B------:R-:W-:-:S07]  /*02d0*/  UMOV UR4, 0x400 ;  /* 0x0000040000047882 */ /* 0x000fce0000000000 */
[----:B0-----:R-:W0:Y:S01]  /*02e0*/  LDC.64 R4, c[0x0][0x380] ;  /* 0x0000e000ff047b82 */ /* 0x001e220000000a00 */
[----:B-1----:R-:W-:Y:S01]  /*02f0*/  ULEA UR4, UR5, UR4, 0x18 ;  /* 0x0000000405047291 */ /* 0x002fe2000f8ec0ff */
[----:B0-----:R-:W-:-:S08]  /*0300*/  IMAD.WIDE.U32 R4, R0, 0x8, R4 ;  /* 0x0000000800047825 */ /* 0x001fd000078e0004 */
[----:B------:R-:W0:Y:S04]  /*0310*/  LDS.64 R2, [UR4] ;  /* 0x00000004ff027984 */ /* 0x000e280008000a00 */
[----:B0-----:R-:W-:Y:S01]  /*0320*/  STG.E.64 desc[UR6][R4.64], R2 ;  /* 0x0000000204007986 */ /* 0x001fe2000c101b06 */
[----:B------:R-:W-:Y:S05]  /*0330*/  EXIT ;  /* 0x000000000000794d */ /* 0x000fea0003800000 */
.L_x_5:
        /* <DEDUP_REMOVED lines=12> */
.L_x_7:


//--------------------- .nv.shared._Z16reduction_kernelPdPKdl --------------------------
	.section	.nv.shared._Z16reduction_kernelPdPKdl,"aw",@nobits
	.sectionflags	@""
	.align	8
.nv.shared._Z16reduction_kernelPdPKdl:
	.zero		9216


//--------------------- .nv.shared.reserved.0     --------------------------
	.section	.nv.shared.reserved.0,"aw",@nobits
	.weak		__nv_reservedSMEM_offset_0_alias
	.size		__nv_reservedSMEM_offset_0_alias, 0, 64
	.other		__nv_reservedSMEM_offset_0_alias,@"STO_CUDA_RESERVED_SHARED STV_DEFAULT"
__nv_reservedSMEM_offset_0_alias:
	.zero		0
	.zero		64


//--------------------- .nv.shared._Z14vec_dot_kernelPdPKdS1_l --------------------------
	.section	.nv.shared._Z14vec_dot_kernelPdPKdS1_l,"aw",@nobits
	.sectionflags	@""
	.align	8
.nv.shared._Z14vec_dot_kernelPdPKdS1_l:
	.zero		9216


//--------------------- .nv.constant0._Z16reduction_kernelPdPKdl --------------------------
	.section	.nv.constant0._Z16reduction_kernelPdPKdl,"a",@progbits
	.sectionflags	@""
	.align	4
.nv.constant0._Z16reduction_kernelPdPKdl:
	.zero		920


//--------------------- .nv.constant0._Z14vec_dot_kernelPdPKdS1_l --------------------------
	.section	.nv.constant0._Z14vec_dot_kernelPdPKdS1_l,"a",@progbits
	.sectionflags	@""
	.align	4
.nv.constant0._Z14vec_dot_kernelPdPKdS1_l:
	.zero		928


//--------------------- SYMBOLS --------------------------

	.type		.nv.reservedSmem.offset0,@object
	.size		.nv.reservedSmem.offset0,0x4
	.type		.nv.reservedSmem.cap,@object
	.size		.nv.reservedSmem.cap,0x4
